	.headerflags	@"EF_CUDA_TEXMODE_UNIFIED EF_CUDA_64BIT_ADDRESS EF_CUDA_ACCELERATORS EF_CUDA_SM90 EF_CUDA_VIRTUAL_SM(EF_CUDA_SM90)"
	.elftype	@"ET_EXEC"


//--------------------- .nv.info                  --------------------------
	.section	.nv.info,"",@"SHT_CUDA_INFO"
	.align	4


	//----- nvinfo : EIATTR_REGCOUNT
	.align		4
        /*0000*/ 	.byte	0x04, 0x2f
        /*0002*/ 	.short	(.L_3 - .L_2)
	.align		4
.L_2:
        /*0004*/ 	.word	index@(triton_poi_fused__native_batch_norm_legit_no_training_convolution_hardtanh_78)
        /*0008*/ 	.word	0x00000020


	//----- nvinfo : EIATTR_MIN_STACK_SIZE
	.align		4
.L_3:
        /*000c*/ 	.byte	0x04, 0x12
        /*000e*/ 	.short	(.L_5 - .L_4)
	.align		4
.L_4:
        /*0010*/ 	.word	index@(triton_poi_fused__native_batch_norm_legit_no_training_convolution_hardtanh_78)
        /*0014*/ 	.word	0x00000000


	//----- nvinfo : EIATTR_FRAME_SIZE
	.align		4
.L_5:
        /*0018*/ 	.byte	0x04, 0x11
        /*001a*/ 	.short	(.L_7 - .L_6)
	.align		4
.L_6:
        /*001c*/ 	.word	index@(triton_poi_fused__native_batch_norm_legit_no_training_convolution_hardtanh_78)
        /*0020*/ 	.word	0x00000000


	//----- nvinfo : EIATTR_MIN_STACK_SIZE
	.align		4
.L_7:
        /*0024*/ 	.byte	0x04, 0x12
        /*0026*/ 	.short	(.L_9 - .L_8)
	.align		4
.L_8:
        /*0028*/ 	.word	index@(triton_poi_fused__native_batch_norm_legit_no_training_convolution_hardtanh_78)
        /*002c*/ 	.word	0x00000000
.L_9:


//--------------------- .nv.info.triton_poi_fused__native_batch_norm_legit_no_training_convolution_hardtanh_78 --------------------------
	.section	.nv.info.triton_poi_fused__native_batch_norm_legit_no_training_convolution_hardtanh_78,"",@"SHT_CUDA_INFO"
	.sectionflags	@""
	.align	4


	//----- nvinfo : EIATTR_CUDA_API_VERSION
	.align		4
        /*0000*/ 	.byte	0x04, 0x37
        /*0002*/ 	.short	(.L_11 - .L_10)
.L_10:
        /*0004*/ 	.word	0x0000007c


	//----- nvinfo : EIATTR_KPARAM_INFO
	.align		4
.L_11:
        /*0008*/ 	.byte	0x04, 0x17
        /*000a*/ 	.short	(.L_13 - .L_12)
.L_12:
        /*000c*/ 	.word	0x00000000
        /*0010*/ 	.short	0x0007
        /*0012*/ 	.short	0x0038
        /*0014*/ 	.byte	0x00, 0xf0, 0x11, 0x00


	//----- nvinfo : EIATTR_KPARAM_INFO
	.align		4
.L_13:
        /*0018*/ 	.byte	0x04, 0x17
        /*001a*/ 	.short	(.L_15 - .L_14)
.L_14:
        /*001c*/ 	.word	0x00000000
        /*0020*/ 	.short	0x0006
        /*0022*/ 	.short	0x0030
        /*0024*/ 	.byte	0x00, 0xf4, 0x21, 0x00


	//----- nvinfo : EIATTR_KPARAM_INFO
	.align		4
.L_15:
        /*0028*/ 	.byte	0x04, 0x17
        /*002a*/ 	.short	(.L_17 - .L_16)
.L_16:
        /*002c*/ 	.word	0x00000000
        /*0030*/ 	.short	0x0005
        /*0032*/ 	.short	0x0028
        /*0034*/ 	.byte	0x00, 0xf4, 0x21, 0x00


	//----- nvinfo : EIATTR_KPARAM_INFO
	.align		4
.L_17:
        /*0038*/ 	.byte	0x04, 0x17
        /*003a*/ 	.short	(.L_19 - .L_18)
.L_18:
        /*003c*/ 	.word	0x00000000
        /*0040*/ 	.short	0x0004
        /*0042*/ 	.short	0x0020
        /*0044*/ 	.byte	0x00, 0xf4, 0x21, 0x00


	//----- nvinfo : EIATTR_KPARAM_INFO
	.align		4
.L_19:
        /*0048*/ 	.byte	0x04, 0x17
        /*004a*/ 	.short	(.L_21 - .L_20)
.L_20:
        /*004c*/ 	.word	0x00000000
        /*0050*/ 	.short	0x0003
        /*0052*/ 	.short	0x0018
        /*0054*/ 	.byte	0x00, 0xf4, 0x21, 0x00


	//----- nvinfo : EIATTR_KPARAM_INFO
	.align		4
.L_21:
        /*0058*/ 	.byte	0x04, 0x17
        /*005a*/ 	.short	(.L_23 - .L_22)
.L_22:
        /*005c*/ 	.word	0x00000000
        /*0060*/ 	.short	0x0002
        /*0062*/ 	.short	0x0010
        /*0064*/ 	.byte	0x00, 0xf4, 0x21, 0x00


	//----- nvinfo : EIATTR_KPARAM_INFO
	.align		4
.L_23:
        /*0068*/ 	.byte	0x04, 0x17
        /*006a*/ 	.short	(.L_25 - .L_24)
.L_24:
        /*006c*/ 	.word	0x00000000
        /*0070*/ 	.short	0x0001
        /*0072*/ 	.short	0x0008
        /*0074*/ 	.byte	0x00, 0xf4, 0x21, 0x00


	//----- nvinfo : EIATTR_KPARAM_INFO
	.align		4
.L_25:
        /*0078*/ 	.byte	0x04, 0x17
        /*007a*/ 	.short	(.L_27 - .L_26)
.L_26:
        /*007c*/ 	.word	0x00000000
        /*0080*/ 	.short	0x0000
        /*0082*/ 	.short	0x0000
        /*0084*/ 	.byte	0x00, 0xf4, 0x21, 0x00


	//----- nvinfo : EIATTR_SPARSE_MMA_MASK
	.align		4
.L_27:
        /*0088*/ 	.byte	0x03, 0x50
        /*008a*/ 	.short	0x0000


	//----- nvinfo : EIATTR_MAXREG_COUNT
	.align		4
        /*008c*/ 	.byte	0x03, 0x1b
        /*008e*/ 	.short	0x00ff


	//----- nvinfo : EIATTR_EXIT_INSTR_OFFSETS
	.align		4
        /*0090*/ 	.byte	0x04, 0x1c
        /*0092*/ 	.short	(.L_29 - .L_28)


	//   ....[0]....
.L_28:
        /*0094*/ 	.word	0x00000890


	//   ....[1]....
        /*0098*/ 	.word	0x000008b0


	//----- nvinfo : EIATTR_REQNTID
	.align		4
.L_29:
        /*009c*/ 	.byte	0x04, 0x10
        /*009e*/ 	.short	(.L_31 - .L_30)
.L_30:
        /*00a0*/ 	.word	0x00000080
        /*00a4*/ 	.word	0x00000001
        /*00a8*/ 	.word	0x00000001


	//----- nvinfo : EIATTR_CBANK_PARAM_SIZE
	.align		4
.L_31:
        /*00ac*/ 	.byte	0x03, 0x19
        /*00ae*/ 	.short	0x003c


	//----- nvinfo : EIATTR_PARAM_CBANK
	.align		4
        /*00b0*/ 	.byte	0x04, 0x0a
        /*00b2*/ 	.short	(.L_33 - .L_32)
	.align		4
.L_32:
        /*00b4*/ 	.word	index@(.nv.constant0.triton_poi_fused__native_batch_norm_legit_no_training_convolution_hardtanh_78)
        /*00b8*/ 	.short	0x0210
        /*00ba*/ 	.short	0x003c


	//----- nvinfo : EIATTR_SW_WAR
	.align		4
.L_33:
        /*00bc*/ 	.byte	0x04, 0x36
        /*00be*/ 	.short	(.L_35 - .L_34)
.L_34:
        /*00c0*/ 	.word	0x00000008
.L_35:


//--------------------- .nv.callgraph             --------------------------
	.section	.nv.callgraph,"",@"SHT_CUDA_CALLGRAPH"
	.align	4
	.sectionentsize	8
	.align		4
        /*0000*/ 	.word	0x00000000
	.align		4
        /*0004*/ 	.word	0xffffffff
	.align		4
        /*0008*/ 	.word	0x00000000
	.align		4
        /*000c*/ 	.word	0xfffffffe
	.align		4
        /*0010*/ 	.word	0x00000000
	.align		4
        /*0014*/ 	.word	0xfffffffd
	.align		4
        /*0018*/ 	.word	0x00000000
	.align		4
        /*001c*/ 	.word	0xfffffffc


//--------------------- .nv.constant4             --------------------------
	.section	.nv.constant4,"a",@progbits
	.align	8
	.align		8
.nv.constant4:
        /*0000*/ 	.dword	_$_str
	.align		8
        /*0008*/ 	.dword	_$_str_$_2


//--------------------- .text.triton_poi_fused__native_batch_norm_legit_no_training_convolution_hardtanh_78 --------------------------
	.section	.text.triton_poi_fused__native_batch_norm_legit_no_training_convolution_hardtanh_78,"ax",@progbits
	.align	128
        .global         triton_poi_fused__native_batch_norm_legit_no_training_convolution_hardtanh_78
        .type           triton_poi_fused__native_batch_norm_legit_no_training_convolution_hardtanh_78,@function
        .size           triton_poi_fused__native_batch_norm_legit_no_training_convolution_hardtanh_78,(.L_x_1 - triton_poi_fused__native_batch_norm_legit_no_training_convolution_hardtanh_78)
        .other          triton_poi_fused__native_batch_norm_legit_no_training_convolution_hardtanh_78,@"STO_CUDA_ENTRY STV_DEFAULT"
triton_poi_fused__native_batch_norm_legit_no_training_convolution_hardtanh_78:
.text.triton_poi_fused__native_batch_norm_legit_no_training_convolution_hardtanh_78:
[----:B------:R-:W0:Y:S01]  /*0000*/  LDC R1, c[0x0][0x28] ;  /* 0x00000a00ff017b82 */ /* 0x000e220000000800 */
[----:B------:R-:W1:Y:S07]  /*0010*/  S2R R0, SR_TID.X ;  /* 0x0000000000007919 */ /* 0x000e6e0000002100 */
[----:B------:R-:W2:Y:S01]  /*0020*/  LDC.64 R6, c[0x0][0x228] ;  /* 0x00008a00ff067b82 */ /* 0x000ea20000000a00 */
[----:B------:R-:W-:Y:S01]  /*0030*/  CS2R R4, SRZ ;  /* 0x0000000000047805 */ /* 0x000fe2000001ff00 */
[----:B------:R-:W-:Y:S01]  /*0040*/  ULDC.64 UR4, c[0x0][0x208] ;  /* 0x0000820000047ab9 */ /* 0x000fe20000000a00 */
[----:B------:R-:W3:Y:S01]  /*0050*/  S2R R3, SR_CTAID.X ;  /* 0x0000000000037919 */ /* 0x000ee20000002500 */
[----:B------:R-:W-:-:S04]  /*0060*/  CS2R R18, SRZ ;  /* 0x0000000000127805 */ /* 0x000fc8000001ff00 */
[----:B------:R-:W4:Y:S08]  /*0070*/  LDC.64 R16, c[0x0][0x218] ;  /* 0x00008600ff107b82 */ /* 0x000f300000000a00 */
[----:B------:R-:W5:Y:S01]  /*0080*/  LDC.64 R26, c[0x0][0x230] ;  /* 0x00008c00ff1a7b82 */ /* 0x000f620000000a00 */
[----:B-1----:R-:W-:-:S04]  /*0090*/  SHF.L.U32 R0, R0, 0x2, RZ ;  /* 0x0000000200007819 */ /* 0x002fc800000006ff */
[----:B------:R-:W-:-:S04]  /*00a0*/  LOP3.LUT R0, R0, 0x1fc, RZ, 0xc0, !PT ;  /* 0x000001fc00007812 */ /* 0x000fc800078ec0ff */
[----:B---3--:R-:W-:-:S04]  /*00b0*/  LEA R0, R3, R0, 0x9 ;  /* 0x0000000003007211 */ /* 0x008fc800078e48ff */
[----:B------:R-:W-:Y:S01]  /*00c0*/  IADD3 R21, R0, 0x2, RZ ;  /* 0x0000000200157810 */ /* 0x000fe20007ffe0ff */
[C---:B------:R-:W-:Y:S01]  /*00d0*/  IMAD.HI R2, R0.reuse, 0x6e5478ad, RZ ;  /* 0x6e5478ad00027827 */ /* 0x040fe200078e02ff */
[----:B------:R-:W-:-:S04]  /*00e0*/  ISETP.GE.AND P0, PT, R0, 0x9480, PT ;  /* 0x000094800000780c */ /* 0x000fc80003f06270 */
[----:B------:R-:W-:-:S04]  /*00f0*/  SHF.R.U32.HI R3, RZ, 0x1f, R2 ;  /* 0x0000001fff037819 */ /* 0x000fc80000011602 */
[----:B------:R-:W-:-:S05]  /*0100*/  LEA.HI.SX32 R3, R2, R3, 0x18 ;  /* 0x0000000302037211 */ /* 0x000fca00078fc2ff */
[----:B------:R-:W-:Y:S02]  /*0110*/  IMAD R2, R3, -0x252, R0 ;  /* 0xfffffdae03027824 */ /* 0x000fe400078e0200 */
[----:B------:R-:W-:-:S04]  /*0120*/  IMAD.HI R3, R21, 0x6e5478ad, RZ ;  /* 0x6e5478ad15037827 */ /* 0x000fc800078e02ff */
[----:B--2---:R-:W-:Y:S01]  /*0130*/  IMAD.WIDE R8, R2, 0x4, R6 ;  /* 0x0000000402087825 */ /* 0x004fe200078e0206 */
[----:B------:R-:W-:-:S04]  /*0140*/  SHF.R.U32.HI R10, RZ, 0x1f, R3 ;  /* 0x0000001fff0a7819 */ /* 0x000fc80000011603 */
[----:B------:R-:W-:Y:S01]  /*0150*/  LEA.HI.SX32 R10, R3, R10, 0x18 ;  /* 0x0000000a030a7211 */ /* 0x000fe200078fc2ff */
[----:B------:R1:W2:Y:S04]  /*0160*/  @!P0 LDG.E.EL.64 R4, desc[UR4][R8.64] ;  /* 0x0000000408048981 */ /* 0x0002a8000c2e1b00 */
[----:B------:R-:W-:Y:S02]  /*0170*/  IMAD R21, R10, -0x252, R21 ;  /* 0xfffffdae0a157824 */ /* 0x000fe400078e0215 */
[----:B------:R-:W1:Y:S02]  /*0180*/  LDC.64 R10, c[0x0][0x220] ;  /* 0x00008800ff0a7b82 */ /* 0x000e640000000a00 */
[----:B------:R-:W-:-:S05]  /*0190*/  IMAD.WIDE R6, R21, 0x4, R6 ;  /* 0x0000000415067825 */ /* 0x000fca00078e0206 */
[----:B------:R3:W2:Y:S01]  /*01a0*/  @!P0 LDG.E.EL.64 R18, desc[UR4][R6.64] ;  /* 0x0000000406128981 */ /* 0x0006a2000c2e1b00 */
[----:B------:R-:W-:Y:S01]  /*01b0*/  CS2R R22, SRZ ;  /* 0x0000000000167805 */ /* 0x000fe2000001ff00 */
[--C-:B----4-:R-:W-:Y:S01]  /*01c0*/  IMAD.WIDE R14, R2, 0x4, R16.reuse ;  /* 0x00000004020e7825 */ /* 0x110fe200078e0210 */
[----:B------:R-:W-:Y:S02]  /*01d0*/  CS2R R12, SRZ ;  /* 0x00000000000c7805 */ /* 0x000fe4000001ff00 */
[----:B------:R-:W-:Y:S01]  /*01e0*/  CS2R R24, SRZ ;  /* 0x0000000000187805 */ /* 0x000fe2000001ff00 */
[----:B------:R-:W-:-:S04]  /*01f0*/  IMAD.WIDE R16, R21, 0x4, R16 ;  /* 0x0000000415107825 */ /* 0x000fc800078e0210 */
[----:B-1----:R-:W-:-:S04]  /*0200*/  IMAD.WIDE R8, R2, 0x4, R10 ;  /* 0x0000000402087825 */ /* 0x002fc800078e020a */
[----:B------:R-:W-:Y:S01]  /*0210*/  IMAD.WIDE R28, R21, 0x4, R10 ;  /* 0x00000004151c7825 */ /* 0x000fe200078e020a */
[----:B---3--:R-:W-:Y:S01]  /*0220*/  CS2R R6, SRZ ;  /* 0x0000000000067805 */ /* 0x008fe2000001ff00 */
[----:B------:R-:W1:Y:S01]  /*0230*/  LDC.64 R10, c[0x0][0x238] ;  /* 0x00008e00ff0a7b82 */ /* 0x000e620000000a00 */
[----:B------:R3:W4:Y:S04]  /*0240*/  @!P0 LDG.E.EL.64 R22, desc[UR4][R16.64] ;  /* 0x0000000410168981 */ /* 0x000728000c2e1b00 */
[----:B------:R-:W4:Y:S04]  /*0250*/  @!P0 LDG.E.EL.64 R6, desc[UR4][R8.64] ;  /* 0x0000000408068981 */ /* 0x000f28000c2e1b00 */
[----:B------:R5:W4:Y:S01]  /*0260*/  @!P0 LDG.E.EL.64 R12, desc[UR4][R28.64] ;  /* 0x000000041c0c8981 */ /* 0x000b22000c2e1b00 */
[----:B---3--:R-:W-:-:S03]  /*0270*/  CS2R R16, SRZ ;  /* 0x0000000000107805 */ /* 0x008fc6000001ff00 */
[----:B------:R-:W3:Y:S01]  /*0280*/  @!P0 LDG.E.EL.64 R24, desc[UR4][R14.64] ;  /* 0x000000040e188981 */ /* 0x000ee2000c2e1b00 */
[----:B-----5:R-:W-:-:S04]  /*0290*/  IMAD.WIDE R28, R2, 0x4, R26 ;  /* 0x00000004021c7825 */ /* 0x020fc800078e021a */
[----:B------:R-:W-:-:S05]  /*02a0*/  IMAD.WIDE R26, R21, 0x4, R26 ;  /* 0x00000004151a7825 */ /* 0x000fca00078e021a */
[----:B------:R1:W5:Y:S02]  /*02b0*/  @!P0 LDG.E.EL.64 R16, desc[UR4][R26.64] ;  /* 0x000000041a108981 */ /* 0x000364000c2e1b00 */
[--C-:B-1----:R-:W-:Y:S01]  /*02c0*/  IMAD.WIDE R26, R2, 0x4, R10.reuse ;  /* 0x00000004021a7825 */ /* 0x102fe200078e020a */
[----:B------:R-:W-:Y:S01]  /*02d0*/  HFMA2.MMA R2, -RZ, RZ, 1.625, 0 ;  /* 0x3e800000ff027435 */ /* 0x000fe200000001ff */
[----:B------:R-:W-:Y:S02]  /*02e0*/  CS2R R14, SRZ ;  /* 0x00000000000e7805 */ /* 0x000fe4000001ff00 */
[----:B------:R-:W-:-:S04]  /*02f0*/  IMAD.WIDE R10, R21, 0x4, R10 ;  /* 0x00000004150a7825 */ /* 0x000fc800078e020a */
[----:B------:R-:W3:Y:S01]  /*0300*/  @!P0 LDG.E.EL.64 R14, desc[UR4][R28.64] ;  /* 0x000000041c0e8981 */ /* 0x000ee2000c2e1b00 */
[----:B------:R-:W-:-:S06]  /*0310*/  CS2R R20, SRZ ;  /* 0x0000000000147805 */ /* 0x000fcc000001ff00 */
[----:B------:R1:W5:Y:S02]  /*0320*/  @!P0 LDG.E.EL.64 R20, desc[UR4][R10.64] ;  /* 0x000000040a148981 */ /* 0x000364000c2e1b00 */
[----:B01----:R-:W-:Y:S01]  /*0330*/  CS2R R10, SRZ ;  /* 0x00000000000a7805 */ /* 0x003fe2000001ff00 */
[----:B--2---:R-:W-:-:S04]  /*0340*/  FADD R4, R4, 9.9999997473787516356e-06 ;  /* 0x3727c5ac04047421 */ /* 0x004fc80000000000 */
[----:B------:R0:W1:Y:S01]  /*0350*/  MUFU.SQRT R3, R4 ;  /* 0x0000000400037308 */ /* 0x0000620000002000 */
[----:B------:R-:W-:Y:S01]  /*0360*/  FADD R8, R19, 9.9999997473787516356e-06 ;  /* 0x3727c5ac13087421 */ /* 0x000fe20000000000 */
[----:B0-----:R-:W-:-:S06]  /*0370*/  FADD R4, R18, 9.9999997473787516356e-06 ;  /* 0x3727c5ac12047421 */ /* 0x001fcc0000000000 */
[----:B------:R0:W2:Y:S01]  /*0380*/  MUFU.SQRT R9, R4 ;  /* 0x0000000400097308 */ /* 0x0000a20000002000 */
[C---:B-1----:R-:W-:Y:S02]  /*0390*/  FSETP.GT.AND P6, PT, R3.reuse, 8.50705917302346158658e+37, PT ;  /* 0x7e8000000300780b */ /* 0x042fe40003fc4000 */
[----:B------:R-:W-:-:S05]  /*03a0*/  FSETP.GEU.AND P1, PT, R3, 1.175494350822287508e-38, PT ;  /* 0x008000000300780b */ /* 0x000fca0003f2e000 */
[----:B------:R-:W1:Y:S01]  /*03b0*/  MUFU.SQRT R8, R8 ;  /* 0x0000000800087308 */ /* 0x000e620000002000 */
[----:B0-----:R-:W-:-:S05]  /*03c0*/  FSEL R4, R2, 1, P6 ;  /* 0x3f80000002047808 */ /* 0x001fca0003000000 */
[----:B------:R-:W-:Y:S01]  /*03d0*/  @P6 FMUL R3, R3, 0.25 ;  /* 0x3e80000003036820 */ /* 0x000fe20000400000 */
[C---:B--2---:R-:W-:Y:S01]  /*03e0*/  FSETP.GT.AND P4, PT, R9.reuse, 8.50705917302346158658e+37, PT ;  /* 0x7e8000000900780b */ /* 0x044fe20003f84000 */
[----:B------:R-:W-:Y:S01]  /*03f0*/  @!P1 FMUL R4, R4, 16777216 ;  /* 0x4b80000004049820 */ /* 0x000fe20000400000 */
[----:B------:R-:W-:Y:S01]  /*0400*/  FSETP.GEU.AND P5, PT, R9, 1.175494350822287508e-38, PT ;  /* 0x008000000900780b */ /* 0x000fe20003fae000 */
[----:B------:R-:W-:Y:S01]  /*0410*/  @!P1 FMUL R3, R3, 16777216 ;  /* 0x4b80000003039820 */ /* 0x000fe20000400000 */
[C---:B-1----:R-:W-:Y:S02]  /*0420*/  FSETP.GT.AND P6, PT, R8.reuse, 8.50705917302346158658e+37, PT ;  /* 0x7e8000000800780b */ /* 0x042fe40003fc4000 */
[C---:B------:R-:W-:Y:S02]  /*0430*/  FSETP.GEU.AND P1, PT, R8.reuse, 1.175494350822287508e-38, PT ;  /* 0x008000000800780b */ /* 0x040fe40003f2e000 */
[----:B------:R-:W-:Y:S01]  /*0440*/  CS2R R18, SRZ ;  /* 0x0000000000127805 */ /* 0x000fe2000001ff00 */
[----:B------:R-:W-:Y:S01]  /*0450*/  FADD R5, R5, 9.9999997473787516356e-06 ;  /* 0x3727c5ac05057421 */ /* 0x000fe20000000000 */
[----:B------:R-:W0:Y:S03]  /*0460*/  MUFU.RCP R3, R3 ;  /* 0x0000000300037308 */ /* 0x000e260000001000 */
[----:B------:R-:W-:Y:S01]  /*0470*/  @P4 FMUL R9, R9, 0.25 ;  /* 0x3e80000009094820 */ /* 0x000fe20000400000 */
[----:B------:R1:W2:Y:S03]  /*0480*/  @!P0 LDG.E.EL.64 R18, desc[UR4][R26.64] ;  /* 0x000000041a128981 */ /* 0x0002a6000c2e1b00 */
[----:B------:R-:W-:Y:S01]  /*0490*/  @!P5 FMUL R9, R9, 16777216 ;  /* 0x4b8000000909d820 */ /* 0x000fe20000400000 */
[----:B------:R-:W-:Y:S01]  /*04a0*/  @P6 FMUL R8, R8, 0.25 ;  /* 0x3e80000008086820 */ /* 0x000fe20000400000 */
[----:B------:R-:W4:Y:S03]  /*04b0*/  MUFU.SQRT R5, R5 ;  /* 0x0000000500057308 */ /* 0x000f260000002000 */
[----:B------:R-:W-:Y:S01]  /*04c0*/  @!P1 FMUL R8, R8, 16777216 ;  /* 0x4b80000008089820 */ /* 0x000fe20000400000 */
[----:B-1----:R-:W1:Y:S04]  /*04d0*/  LDC.64 R26, c[0x0][0x210] ;  /* 0x00008400ff1a7b82 */ /* 0x002e680000000a00 */
[----:B------:R-:W4:Y:S01]  /*04e0*/  MUFU.RCP R9, R9 ;  /* 0x0000000900097308 */ /* 0x000f220000001000 */
[----:B0-----:R-:W-:Y:S01]  /*04f0*/  FMUL R4, R3, R4 ;  /* 0x0000000403047220 */ /* 0x001fe20000400000 */
[----:B------:R-:W-:-:S06]  /*0500*/  FSEL R3, R2, 1, P4 ;  /* 0x3f80000002037808 */ /* 0x000fcc0002000000 */
[----:B------:R-:W0:Y:S01]  /*0510*/  MUFU.RCP R8, R8 ;  /* 0x0000000800087308 */ /* 0x000e220000001000 */
[----:B------:R-:W-:Y:S01]  /*0520*/  FSEL R29, R2, 1, P6 ;  /* 0x3f800000021d7808 */ /* 0x000fe20003000000 */
[----:B------:R-:W-:Y:S01]  /*0530*/  @!P5 FMUL R3, R3, 16777216 ;  /* 0x4b8000000303d820 */ /* 0x000fe20000400000 */
[----:B----4-:R-:W-:-:S03]  /*0540*/  FSETP.GT.AND P2, PT, R5, 8.50705917302346158658e+37, PT ;  /* 0x7e8000000500780b */ /* 0x010fc60003f44000 */
[----:B------:R-:W-:Y:S01]  /*0550*/  @!P1 FMUL R29, R29, 16777216 ;  /* 0x4b8000001d1d9820 */ /* 0x000fe20000400000 */
[----:B------:R-:W-:Y:S01]  /*0560*/  FSEL R28, R2, 1, P2 ;  /* 0x3f800000021c7808 */ /* 0x000fe20001000000 */
[----:B------:R-:W-:Y:S01]  /*0570*/  FMUL R2, R9, R3 ;  /* 0x0000000309027220 */ /* 0x000fe20000400000 */
[----:B-1----:R-:W-:-:S04]  /*0580*/  IMAD.WIDE R26, R0, 0x4, R26 ;  /* 0x00000004001a7825 */ /* 0x002fc800078e021a */
[----:B0-----:R-:W-:Y:S01]  /*0590*/  FMUL R3, R8, R29 ;  /* 0x0000001d08037220 */ /* 0x001fe20000400000 */
[----:B------:R-:W-:-:S06]  /*05a0*/  CS2R R8, SRZ ;  /* 0x0000000000087805 */ /* 0x000fcc000001ff00 */
[----:B------:R-:W3:Y:S01]  /*05b0*/  @!P0 LDG.E.128 R8, desc[UR4][R26.64] ;  /* 0x000000041a088981 */ /* 0x000ee2000c1e1d00 */
[C---:B------:R-:W-:Y:S01]  /*05c0*/  FSETP.GEU.AND P3, PT, R5.reuse, 1.175494350822287508e-38, PT ;  /* 0x008000000500780b */ /* 0x040fe20003f6e000 */
[----:B------:R-:W-:-:S12]  /*05d0*/  @P2 FMUL R5, R5, 0.25 ;  /* 0x3e80000005052820 */ /* 0x000fd80000400000 */
[----:B------:R-:W-:-:S06]  /*05e0*/  @!P3 FMUL R5, R5, 16777216 ;  /* 0x4b8000000505b820 */ /* 0x000fcc0000400000 */
[----:B------:R-:W0:Y:S01]  /*05f0*/  MUFU.RCP R5, R5 ;  /* 0x0000000500057308 */ /* 0x000e220000001000 */
[----:B------:R-:W-:-:S04]  /*0600*/  @!P3 FMUL R28, R28, 16777216 ;  /* 0x4b8000001c1cb820 */ /* 0x000fc80000400000 */
[----:B0-----:R-:W-:Y:S01]  /*0610*/  FMUL R5, R5, R28 ;  /* 0x0000001c05057220 */ /* 0x001fe20000400000 */
[----:B---3--:R-:W-:Y:S01]  /*0620*/  FADD R9, R25, R9 ;  /* 0x0000000919097221 */ /* 0x008fe20000000000 */
[----:B------:R-:W-:Y:S01]  /*0630*/  FADD R8, R24, R8 ;  /* 0x0000000818087221 */ /* 0x000fe20000000000 */
[----:B------:R-:W-:Y:S01]  /*0640*/  FADD R11, R23, R11 ;  /* 0x0000000b170b7221 */ /* 0x000fe20000000000 */
[----:B------:R-:W-:Y:S01]  /*0650*/  FADD R10, R22, R10 ;  /* 0x0000000a160a7221 */ /* 0x000fe20000000000 */
[----:B------:R-:W-:Y:S01]  /*0660*/  FADD R24, R9, -R7 ;  /* 0x8000000709187221 */ /* 0x000fe20000000000 */
[----:B------:R-:W-:Y:S01]  /*0670*/  FADD R7, R8, -R6 ;  /* 0x8000000608077221 */ /* 0x000fe20000000000 */
[----:B------:R-:W-:Y:S02]  /*0680*/  FADD R6, R11, -R13 ;  /* 0x8000000d0b067221 */ /* 0x000fe40000000000 */
[----:B------:R-:W-:Y:S01]  /*0690*/  FMUL R24, R5, R24 ;  /* 0x0000001805187220 */ /* 0x000fe20000400000 */
[----:B------:R-:W-:Y:S01]  /*06a0*/  FADD R5, R10, -R12 ;  /* 0x8000000c0a057221 */ /* 0x000fe20000000000 */
[----:B------:R-:W-:Y:S01]  /*06b0*/  FMUL R7, R4, R7 ;  /* 0x0000000704077220 */ /* 0x000fe20000400000 */
[----:B------:R-:W-:Y:S01]  /*06c0*/  FMUL R6, R3, R6 ;  /* 0x0000000603067220 */ /* 0x000fe20000400000 */
[----:B--2---:R-:W-:Y:S01]  /*06d0*/  FFMA R15, R24, R15, R19 ;  /* 0x0000000f180f7223 */ /* 0x004fe20000000013 */
[----:B------:R-:W-:Y:S01]  /*06e0*/  FMUL R5, R2, R5 ;  /* 0x0000000502057220 */ /* 0x000fe20000400000 */
[----:B------:R-:W-:Y:S01]  /*06f0*/  FFMA R7, R7, R14, R18 ;  /* 0x0000000e07077223 */ /* 0x000fe20000000012 */
[----:B-----5:R-:W-:Y:S01]  /*0700*/  FFMA R6, R6, R17, R21 ;  /* 0x0000001106067223 */ /* 0x020fe20000000015 */
[----:B------:R-:W0:Y:S01]  /*0710*/  LDC.64 R2, c[0x0][0x240] ;  /* 0x00009000ff027b82 */ /* 0x000e220000000a00 */
[----:B------:R-:W-:Y:S01]  /*0720*/  FSETP.GTU.AND P1, PT, R15, RZ, PT ;  /* 0x000000ff0f00720b */ /* 0x000fe20003f2c000 */
[----:B------:R-:W-:Y:S01]  /*0730*/  FFMA R16, R5, R16, R20 ;  /* 0x0000001005107223 */ /* 0x000fe20000000014 */
[----:B------:R-:W-:-:S02]  /*0740*/  FSETP.GTU.AND P4, PT, R7, RZ, PT ;  /* 0x000000ff0700720b */ /* 0x000fc40003f8c000 */
[----:B------:R-:W-:Y:S02]  /*0750*/  FSEL R5, R15, RZ, P1 ;  /* 0x000000ff0f057208 */ /* 0x000fe40000800000 */
[----:B------:R-:W-:Y:S02]  /*0760*/  FSETP.GTU.AND P2, PT, R6, RZ, PT ;  /* 0x000000ff0600720b */ /* 0x000fe40003f4c000 */
[----:B------:R-:W-:Y:S02]  /*0770*/  FSETP.GTU.AND P3, PT, R16, RZ, PT ;  /* 0x000000ff1000720b */ /* 0x000fe40003f6c000 */
[----:B------:R-:W-:Y:S02]  /*0780*/  FSEL R4, R7, RZ, P4 ;  /* 0x000000ff07047208 */ /* 0x000fe40002000000 */
[----:B------:R-:W-:Y:S02]  /*0790*/  FSETP.GEU.AND P1, PT, R5, 6, PT ;  /* 0x40c000000500780b */ /* 0x000fe40003f2e000 */
[----:B------:R-:W-:-:S02]  /*07a0*/  FSEL R7, R6, RZ, P2 ;  /* 0x000000ff06077208 */ /* 0x000fc40001000000 */
[----:B------:R-:W-:Y:S02]  /*07b0*/  FSEL R6, R16, RZ, P3 ;  /* 0x000000ff10067208 */ /* 0x000fe40001800000 */
[----:B------:R-:W-:Y:S02]  /*07c0*/  FSETP.GEU.AND P5, PT, R4, 6, PT ;  /* 0x40c000000400780b */ /* 0x000fe40003fae000 */
[----:B------:R-:W-:Y:S02]  /*07d0*/  FSETP.GEU.AND P3, PT, R7, 6, PT ;  /* 0x40c000000700780b */ /* 0x000fe40003f6e000 */
[----:B------:R-:W-:Y:S02]  /*07e0*/  FSETP.GEU.AND P2, PT, R6, 6, PT ;  /* 0x40c000000600780b */ /* 0x000fe40003f4e000 */
[----:B------:R-:W-:Y:S01]  /*07f0*/  FSETP.NAN.AND P6, PT, R5, R5, PT ;  /* 0x000000050500720b */ /* 0x000fe20003fc8000 */
[----:B------:R1:W-:Y:S01]  /*0800*/  @!P0 STG.E.128 desc[UR4][R26.64], R8 ;  /* 0x000000081a008986 */ /* 0x0003e2000c101d04 */
[----:B------:R-:W-:-:S02]  /*0810*/  FSETP.NAN.AND P4, PT, R4, R4, PT ;  /* 0x000000040400720b */ /* 0x000fc40003f88000 */
[----:B------:R-:W-:Y:S02]  /*0820*/  @P1 SEL R5, R5, 0x40c00000, P6 ;  /* 0x40c0000005051807 */ /* 0x000fe40003000000 */
[C---:B------:R-:W-:Y:S02]  /*0830*/  FSETP.NAN.AND P6, PT, R7.reuse, R7, PT ;  /* 0x000000070700720b */ /* 0x040fe40003fc8000 */
[----:B------:R-:W-:Y:S01]  /*0840*/  FSETP.NAN.AND P1, PT, R6, R6, PT ;  /* 0x000000060600720b */ /* 0x000fe20003f28000 */
[----:B0-----:R-:W-:Y:S01]  /*0850*/  IMAD.WIDE R2, R0, 0x4, R2 ;  /* 0x0000000400027825 */ /* 0x001fe200078e0202 */
[----:B------:R-:W-:Y:S02]  /*0860*/  @P5 SEL R4, R4, 0x40c00000, P4 ;  /* 0x40c0000004045807 */ /* 0x000fe40002000000 */
[----:B------:R-:W-:Y:S02]  /*0870*/  @P3 SEL R7, R7, 0x40c00000, P6 ;  /* 0x40c0000007073807 */ /* 0x000fe40003000000 */
[----:B------:R-:W-:Y:S01]  /*0880*/  @P2 SEL R6, R6, 0x40c00000, P1 ;  /* 0x40c0000006062807 */ /* 0x000fe20000800000 */
[----:B------:R-:W-:Y:S06]  /*0890*/  @P0 EXIT ;  /* 0x000000000000094d */ /* 0x000fec0003800000 */
[----:B------:R-:W-:Y:S01]  /*08a0*/  STG.E.128 desc[UR4][R2.64], R4 ;  /* 0x0000000402007986 */ /* 0x000fe2000c101d04 */
[----:B------:R-:W-:Y:S05]  /*08b0*/  EXIT ;  /* 0x000000000000794d */ /* 0x000fea0003800000 */
.L_x_0:
[----:B------:R-:W-:-:S00]  /*08c0*/  BRA `(.L_x_0) ;  /* 0xfffffffc00fc7947 */ /* 0x000fc0000383ffff */
[----:B------:R-:W-:-:S00]  /*08d0*/  NOP ;  /* 0x0000000000007918 */ /* 0x000fc00000000000 */
        /* <DEDUP_REMOVED lines=10> */
.L_x_1:


//--------------------- .nv.global.init           --------------------------
	.section	.nv.global.init,"aw",@progbits
.nv.global.init:
	.type		_$_str,@object
	.size		_$_str,(_$_str_$_2 - _$_str)
_$_str:
        /*0000*/ 	.byte	0x5f, 0x5f, 0x43, 0x55, 0x44, 0x41, 0x5f, 0x46, 0x54, 0x5a, 0x00
	.type		_$_str_$_2,@object
	.size		_$_str_$_2,(.L_1 - _$_str_$_2)
_$_str_$_2:
        /*000b*/ 	.byte	0x5f, 0x5f, 0x43, 0x55, 0x44, 0x41, 0x5f, 0x50, 0x52, 0x45, 0x43, 0x5f, 0x53, 0x51, 0x52, 0x54
        /*001b*/ 	.byte	0x00
.L_1:


//--------------------- .nv.constant0.triton_poi_fused__native_batch_norm_legit_no_training_convolution_hardtanh_78 --------------------------
	.section	.nv.constant0.triton_poi_fused__native_batch_norm_legit_no_training_convolution_hardtanh_78,"a",@progbits
	.sectionflags	@""
	.align	4
.nv.constant0.triton_poi_fused__native_batch_norm_legit_no_training_convolution_hardtanh_78:
	.zero		588
